//
// Generated by NVIDIA NVVM Compiler
//
// Compiler Build ID: CL-36424714
// Cuda compilation tools, release 13.0, V13.0.88
// Based on NVVM 20.0.0
//

.version 9.0
.target sm_100
.address_size 64

	// .globl	_Z7computeffffffffffffffff
.extern .func  (.param .b32 func_retval0) vprintf
(
	.param .b64 vprintf_param_0,
	.param .b64 vprintf_param_1
)
;
.global .align 1 .b8 $str[7] = {37, 46, 49, 55, 103, 10};

.visible .entry _Z7computeffffffffffffffff(
	.param .f32 _Z7computeffffffffffffffff_param_0,
	.param .f32 _Z7computeffffffffffffffff_param_1,
	.param .f32 _Z7computeffffffffffffffff_param_2,
	.param .f32 _Z7computeffffffffffffffff_param_3,
	.param .f32 _Z7computeffffffffffffffff_param_4,
	.param .f32 _Z7computeffffffffffffffff_param_5,
	.param .f32 _Z7computeffffffffffffffff_param_6,
	.param .f32 _Z7computeffffffffffffffff_param_7,
	.param .f32 _Z7computeffffffffffffffff_param_8,
	.param .f32 _Z7computeffffffffffffffff_param_9,
	.param .f32 _Z7computeffffffffffffffff_param_10,
	.param .f32 _Z7computeffffffffffffffff_param_11,
	.param .f32 _Z7computeffffffffffffffff_param_12,
	.param .f32 _Z7computeffffffffffffffff_param_13,
	.param .f32 _Z7computeffffffffffffffff_param_14,
	.param .f32 _Z7computeffffffffffffffff_param_15
)
{
	.local .align 8 .b8 	__local_depot0[8];
	.reg .b64 	%SP;
	.reg .b64 	%SPL;
	.reg .pred 	%p<21>;
	.reg .b32 	%r<18>;
	.reg .b32 	%f<93>;
	.reg .b64 	%rd<5>;
	.reg .b64 	%fd<2>;

	mov.u64 	%SPL, __local_depot0;
	cvta.local.u64 	%SP, %SPL;
	ld.param.f32 	%f92, [_Z7computeffffffffffffffff_param_0];
	ld.param.f32 	%f20, [_Z7computeffffffffffffffff_param_6];
	ld.param.f32 	%f21, [_Z7computeffffffffffffffff_param_7];
	ld.param.f32 	%f22, [_Z7computeffffffffffffffff_param_8];
	ld.param.f32 	%f23, [_Z7computeffffffffffffffff_param_9];
	ld.param.f32 	%f24, [_Z7computeffffffffffffffff_param_10];
	ld.param.f32 	%f25, [_Z7computeffffffffffffffff_param_11];
	ld.param.f32 	%f26, [_Z7computeffffffffffffffff_param_12];
	setp.neu.f32 	%p1, %f92, 0f05D2F42C;
	@%p1 bra 	$L__BB0_14;
	add.f32 	%f92, %f20, %f21;
	add.f32 	%f2, %f22, 0fC9ADD400;
	mul.f32 	%f27, %f24, 0f827B77FB;
	mul.f32 	%f28, %f25, %f26;
	mul.f32 	%f3, %f27, %f28;
	abs.f32 	%f91, %f3;
	setp.lt.f32 	%p2, %f91, 0f79FBDD8C;
	@%p2 bra 	$L__BB0_12;
	setp.nan.f32 	%p3, %f91, %f91;
	@%p3 bra 	$L__BB0_9;
	mov.f32 	%f29, 0f79FBDD8C;
	div.approx.f32 	%f30, %f91, %f29;
	cvt.rzi.f32.f32 	%f89, %f30;
	fma.rn.f32 	%f6, %f89, 0fF9FBDD8C, %f91;
	mov.b32 	%r1, %f6;
	setp.lt.u32 	%p4, %r1, 2046549388;
	@%p4 bra 	$L__BB0_8;
	setp.lt.u32 	%p5, %r1, -2147483647;
	@%p5 bra 	$L__BB0_6;
	add.f32 	%f34, %f89, 0fBF800000;
	setp.lt.f32 	%p8, %f6, 0fF9FBDD8C;
	add.f32 	%f35, %f34, 0fBF800000;
	selp.f32 	%f89, %f35, %f34, %p8;
	bra.uni 	$L__BB0_8;
$L__BB0_6:
	add.f32 	%f89, %f89, 0f3F800000;
	setp.ltu.f32 	%p6, %f6, 0f7A7BDD8C;
	@%p6 bra 	$L__BB0_8;
	add.f32 	%f31, %f89, 0f3F800000;
	fma.rn.f32 	%f32, 0f79FBDD8C, 0fC0400000, %f6;
	setp.ge.f32 	%p7, %f32, 0f00000000;
	add.f32 	%f33, %f31, 0f3F800000;
	selp.f32 	%f89, %f33, %f31, %p7;
$L__BB0_8:
	fma.rn.f32 	%f91, %f89, 0fF9FBDD8C, %f91;
	bra.uni 	$L__BB0_12;
$L__BB0_9:
	mov.b32 	%r2, %f91;
	and.b32  	%r9, %r2, 8388607;
	or.b32  	%r16, %r9, 1065353216;
	mov.b32 	%f90, %r16;
	and.b32  	%r10, %r2, -8388608;
	add.s32 	%r17, %r10, -1946157056;
	setp.eq.s32 	%p9, %r17, 0;
	@%p9 bra 	$L__BB0_11;
$L__BB0_10:
	min.u32 	%r11, %r17, 192937984;
	add.s32 	%r12, %r16, %r11;
	mov.b32 	%f36, %r12;
	sub.f32 	%f37, %f36, %f36;
	add.f32 	%f38, %f37, %f36;
	sub.f32 	%f39, %f36, %f38;
	mov.f32 	%f40, 0f3F800000;
	fma.rz.f32 	%f41, %f39, %f40, %f38;
	cvt.rzi.f32.f32 	%f42, %f41;
	sub.f32 	%f90, %f36, %f42;
	sub.s32 	%r17, %r17, %r11;
	mov.b32 	%r16, %f90;
	setp.ne.s32 	%p10, %r17, 0;
	setp.ne.s32 	%p11, %r16, 0;
	and.pred  	%p12, %p10, %p11;
	@%p12 bra 	$L__BB0_10;
$L__BB0_11:
	setp.gt.u32 	%p13, %r2, 2139095039;
	selp.f32 	%f44, 0f7FFFFFFF, 0f7F800000, %p13;
	mul.f32 	%f45, %f90, 0f34000000;
	mul.f32 	%f91, %f44, %f45;
$L__BB0_12:
	mul.f32 	%f46, %f2, 0f800003E3;
	abs.f32 	%f47, %f91;
	setp.nan.f32 	%p14, %f47, %f47;
	copysign.f32 	%f48, %f3, %f91;
	selp.f32 	%f49, %f91, %f48, %p14;
	sub.f32 	%f50, %f23, %f49;
	abs.f32 	%f51, %f50;
	abs.f32 	%f52, %f46;
	setp.gt.f32 	%p15, %f52, %f51;
	selp.f32 	%f53, %f52, %f51, %p15;
	selp.f32 	%f54, %f51, %f52, %p15;
	div.rn.f32 	%f55, %f54, %f53;
	mul.f32 	%f56, %f55, %f55;
	fma.rn.f32 	%f57, %f56, 0f3B33710B, 0fBC807748;
	fma.rn.f32 	%f58, %f57, %f56, 0f3D2CDAB2;
	fma.rn.f32 	%f59, %f58, %f56, 0fBD992D10;
	fma.rn.f32 	%f60, %f59, %f56, 0f3DD9EA6C;
	fma.rn.f32 	%f61, %f60, %f56, 0fBE117CB1;
	fma.rn.f32 	%f62, %f61, %f56, 0f3E4CBCE0;
	fma.rn.f32 	%f63, %f62, %f56, 0fBEAAAA7D;
	mul.f32 	%f64, %f56, %f63;
	fma.rn.f32 	%f65, %f64, %f55, %f55;
	neg.f32 	%f66, %f65;
	fma.rn.f32 	%f67, 0f3F6EE581, 0f3FD774EB, %f66;
	selp.f32 	%f68, %f67, %f65, %p15;
	selp.f32 	%f69, 0f3F6EE581, 0f3FEEE581, %p15;
	selp.f32 	%f70, %f65, %f66, %p15;
	mov.b32 	%r13, %f50;
	fma.rn.f32 	%f71, %f69, 0f3FD774EB, %f70;
	setp.lt.s32 	%p16, %r13, 0;
	selp.f32 	%f72, %f71, %f68, %p16;
	add.f32 	%f73, %f52, %f51;
	setp.eq.f32 	%p17, %f53, 0f00000000;
	selp.f32 	%f74, 0f40490FDB, 0f00000000, %p16;
	setp.eq.f32 	%p18, %f51, %f52;
	selp.f32 	%f75, 0f4016CBE4, 0f3F490FDB, %p16;
	selp.f32 	%f76, %f75, %f72, %p18;
	selp.f32 	%f77, %f74, %f76, %p17;
	abs.f32 	%f78, %f73;
	setp.nan.f32 	%p19, %f78, %f78;
	copysign.f32 	%f79, %f46, %f77;
	selp.f32 	%f80, %f73, %f79, %p19;
	mul.f32 	%f81, %f80, 0f203CCFE0;
	setp.ltu.f32 	%p20, %f92, %f81;
	@%p20 bra 	$L__BB0_14;
	mov.f32 	%f82, 0f80000000;
	mul.rn.f32 	%f83, %f82, %f82;
	add.f32 	%f84, %f83, 0f00000000;
	fma.rn.f32 	%f85, %f83, 0f37CBAC00, 0fBAB607ED;
	fma.rn.f32 	%f86, %f85, %f83, 0f3D2AAABB;
	fma.rn.f32 	%f87, %f86, %f83, 0fBEFFFFFF;
	fma.rn.f32 	%f88, %f87, %f84, 0f3F800000;
	cvt.rpi.f32.f32 	%f92, %f88;
$L__BB0_14:
	add.u64 	%rd1, %SP, 0;
	add.u64 	%rd2, %SPL, 0;
	cvt.f64.f32 	%fd1, %f92;
	st.local.f64 	[%rd2], %fd1;
	mov.u64 	%rd3, $str;
	cvta.global.u64 	%rd4, %rd3;
	{ // callseq 0, 0
	.param .b64 param0;
	st.param.b64 	[param0], %rd4;
	.param .b64 param1;
	st.param.b64 	[param1], %rd1;
	.param .b32 retval0;
	call.uni (retval0), 
	vprintf, 
	(
	param0, 
	param1
	);
	ld.param.b32 	%r14, [retval0];
	} // callseq 0
	ret;

}


// ===== COMPILED SASS (sm_100) =====

	.target	sm_100

	.elftype	@"ET_EXEC"


//--------------------- .note.nv.tkinfo           --------------------------
	.section	.note.nv.tkinfo,"",@"SHT_NOTE"
	.sectionflags	@"SHF_NOTE_NV_TKINFO"
	.tkinfo
        /*0018*/ 	.word	0x00000002
        /*0030*/ 	.string	""
        /*0030*/ 	.string	"ptxas"
        /*0030*/ 	.string	"Cuda compilation tools, release 13.0, V13.0.88"
        /*0030*/ 	.string	"Build cuda_13.0.r13.0/compiler.36424714_0"
        /*0030*/ 	.string	"-arch sm_100 -m 64 "



//--------------------- .note.nv.cuinfo           --------------------------
	.section	.note.nv.cuinfo,"",@"SHT_NOTE"
	.sectionflags	@"SHF_NOTE_NV_CUINFO"
        /*0018*/ 	.short	0x0002
        /*001a*/ 	.short	0x0064
        /*001c*/ 	.short	0x0082
	.zero		2


//--------------------- .nv.info                  --------------------------
	.section	.nv.info,"",@"SHT_CUDA_INFO"
	.align	4


	//----- nvinfo : EIATTR_REGCOUNT
	.align		4
        /*0000*/ 	.byte	0x04, 0x2f
        /*0002*/ 	.short	(.L_2 - .L_1)
	.align		4
.L_1:
        /*0004*/ 	.word	index@(_Z7computeffffffffffffffff)
        /*0008*/ 	.word	0x00000018


	//----- nvinfo : EIATTR_FRAME_SIZE
	.align		4
.L_2:
        /*000c*/ 	.byte	0x04, 0x11
        /*000e*/ 	.short	(.L_4 - .L_3)
	.align		4
.L_3:
        /*0010*/ 	.word	index@($__internal_0_$__cuda_sm3x_div_rn_noftz_f32_slowpath)
        /*0014*/ 	.word	0x00000008


	//----- nvinfo : EIATTR_FRAME_SIZE
	.align		4
.L_4:
        /*0018*/ 	.byte	0x04, 0x11
        /*001a*/ 	.short	(.L_6 - .L_5)
	.align		4
.L_5:
        /*001c*/ 	.word	index@(_Z7computeffffffffffffffff)
        /*0020*/ 	.word	0x00000008


	//----- nvinfo : EIATTR_MIN_STACK_SIZE
	.align		4
.L_6:
        /*0024*/ 	.byte	0x04, 0x12
        /*0026*/ 	.short	(.L_8 - .L_7)
	.align		4
.L_7:
        /*0028*/ 	.word	index@(_Z7computeffffffffffffffff)
        /*002c*/ 	.word	0x00000008
.L_8:


//--------------------- .nv.compat                --------------------------
	.section	.nv.compat,"",@"SHT_CUDA_COMPAT_INFO"
	.align	4
        /*0000*/ 	.byte	0x02, 0x09, 0x00, 0x00, 0x02, 0x02, 0x01, 0x00, 0x02, 0x05, 0x05, 0x00, 0x03, 0x07, 0x01, 0x01
        /*0010*/ 	.byte	0x02, 0x03, 0x00, 0x00, 0x02, 0x06, 0x01, 0x00, 0x04, 0x0b, 0x08, 0x00, 0x01, 0x00, 0x00, 0x00
        /*0020*/ 	.byte	0x00, 0x00, 0x00, 0x00


//--------------------- .nv.info._Z7computeffffffffffffffff --------------------------
	.section	.nv.info._Z7computeffffffffffffffff,"",@"SHT_CUDA_INFO"
	.sectionflags	@""
	.align	4


	//----- nvinfo : EIATTR_CUDA_API_VERSION
	.align		4
        /*0000*/ 	.byte	0x04, 0x37
        /*0002*/ 	.short	(.L_10 - .L_9)
.L_9:
        /*0004*/ 	.word	0x00000082


	//----- nvinfo : EIATTR_KPARAM_INFO
	.align		4
.L_10:
        /*0008*/ 	.byte	0x04, 0x17
        /*000a*/ 	.short	(.L_12 - .L_11)
.L_11:
        /*000c*/ 	.word	0x00000000
        /*0010*/ 	.short	0x000f
        /*0012*/ 	.short	0x003c
        /*0014*/ 	.byte	0x00, 0xf0, 0x11, 0x00


	//----- nvinfo : EIATTR_KPARAM_INFO
	.align		4
.L_12:
        /*0018*/ 	.byte	0x04, 0x17
        /*001a*/ 	.short	(.L_14 - .L_13)
.L_13:
        /*001c*/ 	.word	0x00000000
        /*0020*/ 	.short	0x000e
        /*0022*/ 	.short	0x0038
        /*0024*/ 	.byte	0x00, 0xf0, 0x11, 0x00


	//----- nvinfo : EIATTR_KPARAM_INFO
	.align		4
.L_14:
        /*0028*/ 	.byte	0x04, 0x17
        /*002a*/ 	.short	(.L_16 - .L_15)
.L_15:
        /*002c*/ 	.word	0x00000000
        /*0030*/ 	.short	0x000d
        /*0032*/ 	.short	0x0034
        /*0034*/ 	.byte	0x00, 0xf0, 0x11, 0x00


	//----- nvinfo : EIATTR_KPARAM_INFO
	.align		4
.L_16:
        /*0038*/ 	.byte	0x04, 0x17
        /*003a*/ 	.short	(.L_18 - .L_17)
.L_17:
        /*003c*/ 	.word	0x00000000
        /*0040*/ 	.short	0x000c
        /*0042*/ 	.short	0x0030
        /*0044*/ 	.byte	0x00, 0xf0, 0x11, 0x00


	//----- nvinfo : EIATTR_KPARAM_INFO
	.align		4
.L_18:
        /*0048*/ 	.byte	0x04, 0x17
        /*004a*/ 	.short	(.L_20 - .L_19)
.L_19:
        /*004c*/ 	.word	0x00000000
        /*0050*/ 	.short	0x000b
        /*0052*/ 	.short	0x002c
        /*0054*/ 	.byte	0x00, 0xf0, 0x11, 0x00


	//----- nvinfo : EIATTR_KPARAM_INFO
	.align		4
.L_20:
        /*0058*/ 	.byte	0x04, 0x17
        /*005a*/ 	.short	(.L_22 - .L_21)
.L_21:
        /*005c*/ 	.word	0x00000000
        /*0060*/ 	.short	0x000a
        /*0062*/ 	.short	0x0028
        /*0064*/ 	.byte	0x00, 0xf0, 0x11, 0x00


	//----- nvinfo : EIATTR_KPARAM_INFO
	.align		4
.L_22:
        /*0068*/ 	.byte	0x04, 0x17
        /*006a*/ 	.short	(.L_24 - .L_23)
.L_23:
        /*006c*/ 	.word	0x00000000
        /*0070*/ 	.short	0x0009
        /*0072*/ 	.short	0x0024
        /*0074*/ 	.byte	0x00, 0xf0, 0x11, 0x00


	//----- nvinfo : EIATTR_KPARAM_INFO
	.align		4
.L_24:
        /*0078*/ 	.byte	0x04, 0x17
        /*007a*/ 	.short	(.L_26 - .L_25)
.L_25:
        /*007c*/ 	.word	0x00000000
        /*0080*/ 	.short	0x0008
        /*0082*/ 	.short	0x0020
        /*0084*/ 	.byte	0x00, 0xf0, 0x11, 0x00


	//----- nvinfo : EIATTR_KPARAM_INFO
	.align		4
.L_26:
        /*0088*/ 	.byte	0x04, 0x17
        /*008a*/ 	.short	(.L_28 - .L_27)
.L_27:
        /*008c*/ 	.word	0x00000000
        /*0090*/ 	.short	0x0007
        /*0092*/ 	.short	0x001c
        /*0094*/ 	.byte	0x00, 0xf0, 0x11, 0x00


	//----- nvinfo : EIATTR_KPARAM_INFO
	.align		4
.L_28:
        /*0098*/ 	.byte	0x04, 0x17
        /*009a*/ 	.short	(.L_30 - .L_29)
.L_29:
        /*009c*/ 	.word	0x00000000
        /*00a0*/ 	.short	0x0006
        /*00a2*/ 	.short	0x0018
        /*00a4*/ 	.byte	0x00, 0xf0, 0x11, 0x00


	//----- nvinfo : EIATTR_KPARAM_INFO
	.align		4
.L_30:
        /*00a8*/ 	.byte	0x04, 0x17
        /*00aa*/ 	.short	(.L_32 - .L_31)
.L_31:
        /*00ac*/ 	.word	0x00000000
        /*00b0*/ 	.short	0x0005
        /*00b2*/ 	.short	0x0014
        /*00b4*/ 	.byte	0x00, 0xf0, 0x11, 0x00


	//----- nvinfo : EIATTR_KPARAM_INFO
	.align		4
.L_32:
        /*00b8*/ 	.byte	0x04, 0x17
        /*00ba*/ 	.short	(.L_34 - .L_33)
.L_33:
        /*00bc*/ 	.word	0x00000000
        /*00c0*/ 	.short	0x0004
        /*00c2*/ 	.short	0x0010
        /*00c4*/ 	.byte	0x00, 0xf0, 0x11, 0x00


	//----- nvinfo : EIATTR_KPARAM_INFO
	.align		4
.L_34:
        /*00c8*/ 	.byte	0x04, 0x17
        /*00ca*/ 	.short	(.L_36 - .L_35)
.L_35:
        /*00cc*/ 	.word	0x00000000
        /*00d0*/ 	.short	0x0003
        /*00d2*/ 	.short	0x000c
        /*00d4*/ 	.byte	0x00, 0xf0, 0x11, 0x00


	//----- nvinfo : EIATTR_KPARAM_INFO
	.align		4
.L_36:
        /*00d8*/ 	.byte	0x04, 0x17
        /*00da*/ 	.short	(.L_38 - .L_37)
.L_37:
        /*00dc*/ 	.word	0x00000000
        /*00e0*/ 	.short	0x0002
        /*00e2*/ 	.short	0x0008
        /*00e4*/ 	.byte	0x00, 0xf0, 0x11, 0x00


	//----- nvinfo : EIATTR_KPARAM_INFO
	.align		4
.L_38:
        /*00e8*/ 	.byte	0x04, 0x17
        /*00ea*/ 	.short	(.L_40 - .L_39)
.L_39:
        /*00ec*/ 	.word	0x00000000
        /*00f0*/ 	.short	0x0001
        /*00f2*/ 	.short	0x0004
        /*00f4*/ 	.byte	0x00, 0xf0, 0x11, 0x00


	//----- nvinfo : EIATTR_KPARAM_INFO
	.align		4
.L_40:
        /*00f8*/ 	.byte	0x04, 0x17
        /*00fa*/ 	.short	(.L_42 - .L_41)
.L_41:
        /*00fc*/ 	.word	0x00000000
        /*0100*/ 	.short	0x0000
        /*0102*/ 	.short	0x0000
        /*0104*/ 	.byte	0x00, 0xf0, 0x11, 0x00


	//----- nvinfo : EIATTR_SPARSE_MMA_MASK
	.align		4
.L_42:
        /*0108*/ 	.byte	0x03, 0x50
        /*010a*/ 	.short	0x0000


	//----- nvinfo : EIATTR_MAXREG_COUNT
	.align		4
        /*010c*/ 	.byte	0x03, 0x1b
        /*010e*/ 	.short	0x00ff


	//----- nvinfo : EIATTR_EXTERNS
	.align		4
        /*0110*/ 	.byte	0x04, 0x0f
        /*0112*/ 	.short	(.L_44 - .L_43)


	//   ....[0]....
	.align		4
.L_43:
        /*0114*/ 	.word	index@(vprintf)


	//----- nvinfo : EIATTR_MERCURY_ISA_VERSION
	.align		4
.L_44:
        /*0118*/ 	.byte	0x03, 0x5f
        /*011a*/ 	.short	0x0101


	//----- nvinfo : EIATTR_VRC_CTA_INIT_COUNT
	.align		4
        /*011c*/ 	.byte	0x02, 0x4a
	.zero		1
	.zero		1


	//----- nvinfo : EIATTR_SYSCALL_OFFSETS
	.align		4
        /*0120*/ 	.byte	0x04, 0x46
        /*0122*/ 	.short	(.L_46 - .L_45)


	//   ....[0]....
.L_45:
        /*0124*/ 	.word	0x00000840


	//----- nvinfo : EIATTR_EXIT_INSTR_OFFSETS
	.align		4
.L_46:
        /*0128*/ 	.byte	0x04, 0x1c
        /*012a*/ 	.short	(.L_48 - .L_47)


	//   ....[0]....
.L_47:
        /*012c*/ 	.word	0x00000850


	//----- nvinfo : EIATTR_CRS_STACK_SIZE
	.align		4
.L_48:
        /*0130*/ 	.byte	0x04, 0x1e
        /*0132*/ 	.short	(.L_50 - .L_49)
.L_49:
        /*0134*/ 	.word	0x00000000


	//----- nvinfo : EIATTR_CBANK_PARAM_SIZE
	.align		4
.L_50:
        /*0138*/ 	.byte	0x03, 0x19
        /*013a*/ 	.short	0x0040


	//----- nvinfo : EIATTR_PARAM_CBANK
	.align		4
        /*013c*/ 	.byte	0x04, 0x0a
        /*013e*/ 	.short	(.L_52 - .L_51)
	.align		4
.L_51:
        /*0140*/ 	.word	index@(.nv.constant0._Z7computeffffffffffffffff)
        /*0144*/ 	.short	0x0380
        /*0146*/ 	.short	0x0040


	//----- nvinfo : EIATTR_SW_WAR
	.align		4
.L_52:
        /*0148*/ 	.byte	0x04, 0x36
        /*014a*/ 	.short	(.L_54 - .L_53)
.L_53:
        /*014c*/ 	.word	0x00000008
.L_54:


//--------------------- .nv.callgraph             --------------------------
	.section	.nv.callgraph,"",@"SHT_CUDA_CALLGRAPH"
	.align	4
	.sectionentsize	8
	.align		4
        /*0000*/ 	.word	0x00000000
	.align		4
        /*0004*/ 	.word	0xffffffff
	.align		4
        /*0008*/ 	.word	index@(_Z7computeffffffffffffffff)
	.align		4
        /*000c*/ 	.word	index@(vprintf)
	.align		4
        /*0010*/ 	.word	0x00000000
	.align		4
        /*0014*/ 	.word	0xfffffffe
	.align		4
        /*0018*/ 	.word	0x00000000
	.align		4
        /*001c*/ 	.word	0xfffffffd
	.align		4
        /*0020*/ 	.word	0x00000000
	.align		4
        /*0024*/ 	.word	0xfffffffc


//--------------------- .nv.constant4             --------------------------
	.section	.nv.constant4,"a",@progbits
	.align	8
	.align		8
.nv.constant4:
        /*0000*/ 	.dword	vprintf
	.align		8
        /*0008*/ 	.dword	$str


//--------------------- .text._Z7computeffffffffffffffff --------------------------
	.section	.text._Z7computeffffffffffffffff,"ax",@progbits
	.align	128
        .global         _Z7computeffffffffffffffff
        .type           _Z7computeffffffffffffffff,@function
        .size           _Z7computeffffffffffffffff,(.L_x_17 - _Z7computeffffffffffffffff)
        .other          _Z7computeffffffffffffffff,@"STO_CUDA_ENTRY STV_DEFAULT"
_Z7computeffffffffffffffff:
.text._Z7computeffffffffffffffff:
[----:B------:R-:W0:Y:S08]  /*0000*/  LDC R1, c[0x0][0x37c] ;  /* 0x0000df00ff017b82 */ /* 0x000e300000000800 */
[----:B------:R-:W1:Y:S01]  /*0010*/  LDC R0, c[0x0][0x380] ;  /* 0x0000e000ff007b82 */ /* 0x000e620000000800 */
[----:B------:R-:W2:Y:S01]  /*0020*/  LDCU UR4, c[0x0][0x2f8] ;  /* 0x00005f00ff0477ac */ /* 0x000ea20008000800 */
[----:B0-----:R-:W-:Y:S01]  /*0030*/  VIADD R1, R1, 0xfffffff8 ;  /* 0xfffffff801017836 */ /* 0x001fe20000000000 */
[----:B------:R-:W0:Y:S01]  /*0040*/  LDCU UR6, c[0x0][0x380] ;  /* 0x00007000ff0677ac */ /* 0x000e220008000800 */
[----:B------:R-:W3:Y:S03]  /*0050*/  LDCU UR5, c[0x0][0x2fc] ;  /* 0x00005f80ff0577ac */ /* 0x000ee60008000800 */
[----:B--2---:R-:W-:-:S02]  /*0060*/  IADD3 R6, P1, PT, R1, UR4, RZ ;  /* 0x0000000401067c10 */ /* 0x004fc4000ff3e0ff */
[----:B-1----:R-:W-:Y:S01]  /*0070*/  FSETP.NEU.AND P0, PT, R0, 1.9837999674968238175e-35, PT ;  /* 0x05d2f42c0000780b */ /* 0x002fe20003f0d000 */
[----:B0-----:R-:W-:Y:S02]  /*0080*/  IMAD.U32 R0, RZ, RZ, UR6 ;  /* 0x00000006ff007e24 */ /* 0x001fe4000f8e00ff */
[----:B---3--:R-:W-:-:S10]  /*0090*/  IMAD.X R7, RZ, RZ, UR5, P1 ;  /* 0x00000005ff077e24 */ /* 0x008fd400088e06ff */
[----:B------:R-:W-:Y:S05]  /*00a0*/  @P0 BRA `(.L_x_0) ;  /* 0x0000000400c40947 */ /* 0x000fea0003800000 */
[----:B------:R-:W0:Y:S01]  /*00b0*/  LDC.64 R2, c[0x0][0x3a8] ;  /* 0x0000ea00ff027b82 */ /* 0x000e220000000a00 */
[----:B------:R-:W1:Y:S07]  /*00c0*/  LDCU UR4, c[0x0][0x3b0] ;  /* 0x00007600ff0477ac */ /* 0x000e6e0008000800 */
[----:B------:R-:W2:Y:S08]  /*00d0*/  LDC.64 R4, c[0x0][0x398] ;  /* 0x0000e600ff047b82 */ /* 0x000eb00000000a00 */
[----:B------:R-:W3:Y:S01]  /*00e0*/  LDC R8, c[0x0][0x3a0] ;  /* 0x0000e800ff087b82 */ /* 0x000ee20000000800 */
[----:B0-----:R-:W-:Y:S01]  /*00f0*/  FMUL R2, R2, -1.8475000334390024686e-37 ;  /* 0x827b77fb02027820 */ /* 0x001fe20000400000 */
[----:B-1----:R-:W-:-:S04]  /*0100*/  FMUL R3, R3, UR4 ;  /* 0x0000000403037c20 */ /* 0x002fc80008400000 */
[----:B------:R-:W-:Y:S01]  /*0110*/  FMUL R2, R2, R3 ;  /* 0x0000000302027220 */ /* 0x000fe20000400000 */
[----:B--2---:R-:W-:-:S03]  /*0120*/  FADD R0, R4, R5 ;  /* 0x0000000504007221 */ /* 0x004fc60000000000 */
[C---:B------:R-:W-:Y:S01]  /*0130*/  FADD R3, |R2|.reuse, -RZ ;  /* 0x800000ff02037221 */ /* 0x040fe20000000200 */
[----:B------:R-:W-:Y:S01]  /*0140*/  FSETP.GEU.AND P0, PT, |R2|, 1.63470001994675093867e+35, PT ;  /* 0x79fbdd8c0200780b */ /* 0x000fe20003f0e200 */
[----:B---3--:R-:W-:-:S12]  /*0150*/  FADD R4, R8, -1424000 ;  /* 0xc9add40008047421 */ /* 0x008fd80000000000 */
[----:B------:R-:W-:Y:S05]  /*0160*/  @!P0 BRA `(.L_x_1) ;  /* 0x0000000000b88947 */ /* 0x000fea0003800000 */
[----:B------:R-:W-:-:S13]  /*0170*/  FSETP.NAN.AND P0, PT, R3, R3, PT ;  /* 0x000000030300720b */ /* 0x000fda0003f08000 */
[----:B------:R-:W-:Y:S05]  /*0180*/  @P0 BRA `(.L_x_2) ;  /* 0x0000000000540947 */ /* 0x000fea0003800000 */
[----:B------:R-:W-:-:S04]  /*0190*/  FMUL R5, R3, 6.1173302858502084297e-36 ;  /* 0x050219ea03057820 */ /* 0x000fc80000400000 */
[----:B------:R-:W0:Y:S02]  /*01a0*/  FRND.TRUNC R8, R5 ;  /* 0x0000000500087307 */ /* 0x000e24000020d000 */
[----:B0-----:R-:W-:-:S05]  /*01b0*/  FFMA R10, R8, -1.63470001994675093867e+35, R3 ;  /* 0xf9fbdd8c080a7823 */ /* 0x001fca0000000003 */
[----:B------:R-:W-:-:S13]  /*01c0*/  ISETP.GE.U32.AND P0, PT, R10, 0x79fbdd8c, PT ;  /* 0x79fbdd8c0a00780c */ /* 0x000fda0003f06070 */
[----:B------:R-:W-:Y:S05]  /*01d0*/  @!P0 BRA `(.L_x_3) ;  /* 0x0000000000388947 */ /* 0x000fea0003800000 */
[----:B------:R-:W-:-:S04]  /*01e0*/  ISETP.GE.U32.AND P0, PT, R10, -0x7fffffff, PT ;  /* 0x800000010a00780c */ /* 0x000fc80003f06070 */
[----:B------:R-:W-:-:S09]  /*01f0*/  FSETP.GEU.OR P1, PT, R10, -1.63470001994675093867e+35, !P0 ;  /* 0xf9fbdd8c0a00780b */ /* 0x000fd2000472e400 */
[----:B------:R-:W-:-:S04]  /*0200*/  @P0 FADD R5, R8, -1 ;  /* 0xbf80000008050421 */ /* 0x000fc80000000000 */
[----:B------:R-:W-:-:S04]  /*0210*/  @!P1 FADD R5, R5, -1 ;  /* 0xbf80000005059421 */ /* 0x000fc80000000000 */
[----:B------:R-:W-:Y:S01]  /*0220*/  @P0 IMAD.MOV.U32 R8, RZ, RZ, R5 ;  /* 0x000000ffff080224 */ /* 0x000fe200078e0005 */
[----:B------:R-:W-:Y:S06]  /*0230*/  @P0 BRA `(.L_x_3) ;  /* 0x0000000000200947 */ /* 0x000fec0003800000 */
[----:B------:R-:W-:Y:S01]  /*0240*/  FSETP.GE.AND P0, PT, R10, 3.26940003989350187733e+35, PT ;  /* 0x7a7bdd8c0a00780b */ /* 0x000fe20003f06000 */
[----:B------:R-:W-:-:S12]  /*0250*/  FADD R8, R8, 1 ;  /* 0x3f80000008087421 */ /* 0x000fd80000000000 */
[----:B------:R-:W-:-:S04]  /*0260*/  @P0 IMAD.MOV.U32 R5, RZ, RZ, 0x79fbdd8c ;  /* 0x79fbdd8cff050424 */ /* 0x000fc800078e00ff */
[----:B------:R-:W-:-:S05]  /*0270*/  @P0 FFMA R5, R5, -3, R10 ;  /* 0xc040000005050823 */ /* 0x000fca000000000a */
[----:B------:R-:W-:Y:S01]  /*0280*/  FSETP.GE.AND P1, PT, R5, RZ, P0 ;  /* 0x000000ff0500720b */ /* 0x000fe20000726000 */
[----:B------:R-:W-:-:S12]  /*0290*/  @P0 FADD R5, R8, 1 ;  /* 0x3f80000008050421 */ /* 0x000fd80000000000 */
[----:B------:R-:W-:-:S05]  /*02a0*/  @P1 FADD R5, R5, 1 ;  /* 0x3f80000005051421 */ /* 0x000fca0000000000 */
[----:B------:R-:W-:-:S07]  /*02b0*/  @P0 MOV R8, R5 ;  /* 0x0000000500080202 */ /* 0x000fce0000000f00 */
.L_x_3:
[----:B------:R-:W-:Y:S01]  /*02c0*/  FFMA R3, R8, -1.63470001994675093867e+35, R3 ;  /* 0xf9fbdd8c08037823 */ /* 0x000fe20000000003 */
[----:B------:R-:W-:Y:S06]  /*02d0*/  BRA `(.L_x_1) ;  /* 0x00000000005c7947 */ /* 0x000fec0003800000 */
.L_x_2:
[C---:B------:R-:W-:Y:S01]  /*02e0*/  LOP3.LUT R5, R3.reuse, 0xff800000, RZ, 0xc0, !PT ;  /* 0xff80000003057812 */ /* 0x040fe200078ec0ff */
[----:B------:R-:W-:Y:S01]  /*02f0*/  IMAD.MOV.U32 R11, RZ, RZ, 0x7fffffff ;  /* 0x7fffffffff0b7424 */ /* 0x000fe200078e00ff */
[----:B------:R-:W-:-:S03]  /*0300*/  ISETP.GT.U32.AND P0, PT, R3, 0x7f7fffff, PT ;  /* 0x7f7fffff0300780c */ /* 0x000fc60003f04070 */
[----:B------:R-:W-:Y:S01]  /*0310*/  VIADD R8, R5, 0x8c000000 ;  /* 0x8c00000005087836 */ /* 0x000fe20000000000 */
[----:B------:R-:W-:Y:S02]  /*0320*/  LOP3.LUT R5, R3, 0x7fffff, RZ, 0xc0, !PT ;  /* 0x007fffff03057812 */ /* 0x000fe400078ec0ff */
[----:B------:R-:W-:Y:S02]  /*0330*/  FSEL R11, R11, +INF , P0 ;  /* 0x7f8000000b0b7808 */ /* 0x000fe40000000000 */
[----:B------:R-:W-:Y:S02]  /*0340*/  ISETP.NE.AND P1, PT, R8, RZ, PT ;  /* 0x000000ff0800720c */ /* 0x000fe40003f25270 */
[----:B------:R-:W-:-:S11]  /*0350*/  LOP3.LUT R5, R5, 0x3f800000, RZ, 0xfc, !PT ;  /* 0x3f80000005057812 */ /* 0x000fd600078efcff */
[----:B------:R-:W-:Y:S05]  /*0360*/  @!P1 BRA `(.L_x_4) ;  /* 0x0000000000309947 */ /* 0x000fea0003800000 */
.L_x_5:
[----:B------:R-:W-:-:S05]  /*0370*/  VIMNMX.U32 R3, PT, PT, R8, 0xb800000, PT ;  /* 0x0b80000008037848 */ /* 0x000fca0003fe0000 */
[----:B------:R-:W-:Y:S02]  /*0380*/  IMAD.IADD R5, R3, 0x1, R5 ;  /* 0x0000000103057824 */ /* 0x000fe400078e0205 */
[----:B------:R-:W-:Y:S02]  /*0390*/  IMAD.IADD R8, R8, 0x1, -R3 ;  /* 0x0000000108087824 */ /* 0x000fe400078e0a03 */
[----:B------:R-:W-:-:S03]  /*03a0*/  FADD R10, R5, -R5 ;  /* 0x80000005050a7221 */ /* 0x000fc60000000000 */
[----:B------:R-:W-:Y:S01]  /*03b0*/  ISETP.NE.AND P1, PT, R8, RZ, PT ;  /* 0x000000ff0800720c */ /* 0x000fe20003f25270 */
[----:B------:R-:W-:-:S04]  /*03c0*/  FADD R10, R5, R10 ;  /* 0x0000000a050a7221 */ /* 0x000fc80000000000 */
[----:B------:R-:W-:-:S04]  /*03d0*/  FADD R9, R5, -R10 ;  /* 0x8000000a05097221 */ /* 0x000fc80000000000 */
[----:B------:R-:W-:-:S04]  /*03e0*/  FFMA.RZ R9, R9, 1, R10 ;  /* 0x3f80000009097823 */ /* 0x000fc8000000c00a */
[----:B------:R-:W0:Y:S02]  /*03f0*/  FRND.TRUNC R10, R9 ;  /* 0x00000009000a7307 */ /* 0x000e24000020d000 */
[----:B0-----:R-:W-:-:S05]  /*0400*/  FADD R5, R5, -R10 ;  /* 0x8000000a05057221 */ /* 0x001fca0000000000 */
[----:B------:R-:W-:-:S13]  /*0410*/  ISETP.NE.AND P0, PT, R5, RZ, PT ;  /* 0x000000ff0500720c */ /* 0x000fda0003f05270 */
[----:B------:R-:W-:Y:S05]  /*0420*/  @P0 BRA P1, `(.L_x_5) ;  /* 0xfffffffc00d00947 */ /* 0x000fea000083ffff */
.L_x_4:
[----:B------:R-:W-:-:S04]  /*0430*/  FMUL R8, R5, 1.1920928955078125e-07 ;  /* 0x3400000005087820 */ /* 0x000fc80000400000 */
[----:B------:R-:W-:-:S07]  /*0440*/  FMUL R3, R11, R8 ;  /* 0x000000080b037220 */ /* 0x000fce0000400000 */
.L_x_1:
[----:B------:R-:W0:Y:S01]  /*0450*/  LDCU UR4, c[0x0][0x3a4] ;  /* 0x00007480ff0477ac */ /* 0x000e220008000800 */
[C---:B------:R-:W-:Y:S01]  /*0460*/  FSETP.NAN.AND P0, PT, |R3|.reuse, |R3|, PT ;  /* 0x400000030300720b */ /* 0x040fe20003f08200 */
[----:B------:R-:W-:Y:S01]  /*0470*/  FMUL R4, R4, -1.3942919720031929856e-42 ;  /* 0x800003e304047820 */ /* 0x000fe20000400000 */
[----:B------:R-:W-:-:S04]  /*0480*/  LOP3.LUT R2, R3, 0x80000000, R2, 0xb8, !PT ;  /* 0x8000000003027812 */ /* 0x000fc800078eb802 */
[----:B------:R-:W-:-:S05]  /*0490*/  FSEL R2, R3, R2, P0 ;  /* 0x0000000203027208 */ /* 0x000fca0000000000 */
[----:B0-----:R-:W-:-:S05]  /*04a0*/  FADD R5, -R2, UR4 ;  /* 0x0000000402057e21 */ /* 0x001fca0008000100 */
[----:B------:R-:W-:-:S04]  /*04b0*/  FSETP.GT.AND P2, PT, |R4|, |R5|, PT ;  /* 0x400000050400720b */ /* 0x000fc80003f44200 */
[----:B------:R-:W-:Y:S02]  /*04c0*/  FSEL R3, |R4|, |R5|, P2 ;  /* 0x4000000504037208 */ /* 0x000fe40001000200 */
[----:B------:R-:W-:Y:S02]  /*04d0*/  FSEL R2, |R5|, |R4|, P2 ;  /* 0x4000000405027208 */ /* 0x000fe40001000200 */
[----:B------:R-:W0:Y:S08]  /*04e0*/  MUFU.RCP R8, R3 ;  /* 0x0000000300087308 */ /* 0x000e300000001000 */
[----:B------:R-:W1:Y:S01]  /*04f0*/  FCHK P0, R2, R3 ;  /* 0x0000000302007302 */ /* 0x000e620000000000 */
[----:B0-----:R-:W-:-:S04]  /*0500*/  FFMA R9, -R3, R8, 1 ;  /* 0x3f80000003097423 */ /* 0x001fc80000000108 */
[----:B------:R-:W-:-:S04]  /*0510*/  FFMA R9, R8, R9, R8 ;  /* 0x0000000908097223 */ /* 0x000fc80000000008 */
[----:B------:R-:W-:-:S04]  /*0520*/  FFMA R8, R2, R9, RZ ;  /* 0x0000000902087223 */ /* 0x000fc800000000ff */
[----:B------:R-:W-:-:S04]  /*0530*/  FFMA R10, -R3, R8, R2 ;  /* 0x00000008030a7223 */ /* 0x000fc80000000102 */
[----:B------:R-:W-:Y:S01]  /*0540*/  FFMA R8, R9, R10, R8 ;  /* 0x0000000a09087223 */ /* 0x000fe20000000008 */
[----:B-1----:R-:W-:Y:S06]  /*0550*/  @!P0 BRA `(.L_x_6) ;  /* 0x00000000000c8947 */ /* 0x002fec0003800000 */
[----:B------:R-:W-:-:S07]  /*0560*/  MOV R8, 0x580 ;  /* 0x0000058000087802 */ /* 0x000fce0000000f00 */
[----:B------:R-:W-:Y:S05]  /*0570*/  CALL.REL.NOINC `($__internal_0_$__cuda_sm3x_div_rn_noftz_f32_slowpath) ;  /* 0x0000000000b87944 */ /* 0x000fea0003c00000 */
[----:B------:R-:W-:-:S07]  /*0580*/  IMAD.MOV.U32 R8, RZ, RZ, R2 ;  /* 0x000000ffff087224 */ /* 0x000fce00078e0002 */
.L_x_6:
[----:B------:R-:W-:Y:S02]  /*0590*/  HFMA2 R9, -RZ, RZ, 0.89990234375, 10328 ;  /* 0x3b33710bff097431 */ /* 0x000fe400000001ff */
[----:B------:R-:W-:Y:S01]  /*05a0*/  FMUL R2, R8, R8 ;  /* 0x0000000808027220 */ /* 0x000fe20000400000 */
[----:B------:R-:W-:Y:S01]  /*05b0*/  IMAD.MOV.U32 R10, RZ, RZ, 0x3f6ee581 ;  /* 0x3f6ee581ff0a7424 */ /* 0x000fe200078e00ff */
[C---:B------:R-:W-:Y:S02]  /*05c0*/  ISETP.GE.AND P0, PT, R5.reuse, RZ, PT ;  /* 0x000000ff0500720c */ /* 0x040fe40003f06270 */
[----:B------:R-:W-:Y:S01]  /*05d0*/  FSETP.NEU.AND P3, PT, |R5|, |R4|, PT ;  /* 0x400000040500720b */ /* 0x000fe20003f6d200 */
[----:B------:R-:W-:Y:S01]  /*05e0*/  FADD R5, |R4|, |R5| ;  /* 0x4000000504057221 */ /* 0x000fe20000000200 */
[----:B------:R-:W-:Y:S01]  /*05f0*/  FSETP.NEU.AND P1, PT, R3, RZ, PT ;  /* 0x000000ff0300720b */ /* 0x000fe20003f2d000 */
[----:B------:R-:W-:-:S04]  /*0600*/  FFMA R9, R2, R9, -0.015681877732276916504 ;  /* 0xbc80774802097423 */ /* 0x000fc80000000009 */
[----:B------:R-:W-:-:S04]  /*0610*/  FFMA R9, R2, R9, 0.042200751602649688721 ;  /* 0x3d2cdab202097423 */ /* 0x000fc80000000009 */
[----:B------:R-:W-:-:S04]  /*0620*/  FFMA R9, R2, R9, -0.074792981147766113281 ;  /* 0xbd992d1002097423 */ /* 0x000fc80000000009 */
[----:B------:R-:W-:-:S04]  /*0630*/  FFMA R9, R2, R9, 0.10640415549278259277 ;  /* 0x3dd9ea6c02097423 */ /* 0x000fc80000000009 */
[----:B------:R-:W-:-:S04]  /*0640*/  FFMA R9, R2, R9, -0.14207722246646881104 ;  /* 0xbe117cb102097423 */ /* 0x000fc80000000009 */
[----:B------:R-:W-:-:S04]  /*0650*/  FFMA R9, R2, R9, 0.19993925094604492188 ;  /* 0x3e4cbce002097423 */ /* 0x000fc80000000009 */
[----:B------:R-:W-:-:S04]  /*0660*/  FFMA R9, R2, R9, -0.33333197236061096191 ;  /* 0xbeaaaa7d02097423 */ /* 0x000fc80000000009 */
[----:B------:R-:W-:-:S04]  /*0670*/  FMUL R9, R2, R9 ;  /* 0x0000000902097220 */ /* 0x000fc80000400000 */
[----:B------:R-:W-:Y:S01]  /*0680*/  FFMA R9, R9, R8, R8 ;  /* 0x0000000809097223 */ /* 0x000fe20000000008 */
[----:B------:R-:W-:-:S03]  /*0690*/  FSEL R8, R10, 1.8663789033889770508, P2 ;  /* 0x3feee5810a087808 */ /* 0x000fc60001000000 */
[----:B------:R-:W-:-:S05]  /*06a0*/  FFMA R2, R10, 1.6832555532455444336, -R9 ;  /* 0x3fd774eb0a027823 */ /* 0x000fca0000000809 */
[-C--:B------:R-:W-:Y:S01]  /*06b0*/  FSEL R11, R2, R9.reuse, P2 ;  /* 0x00000009020b7208 */ /* 0x080fe20001000000 */
[----:B------:R-:W-:Y:S01]  /*06c0*/  IMAD.MOV.U32 R2, RZ, RZ, 0x4016cbe4 ;  /* 0x4016cbe4ff027424 */ /* 0x000fe200078e00ff */
[----:B------:R-:W-:-:S05]  /*06d0*/  FSEL R9, R9, -R9, P2 ;  /* 0x8000000909097208 */ /* 0x000fca0001000000 */
[----:B------:R-:W-:Y:S01]  /*06e0*/  @!P0 FFMA R11, R8, 1.6832555532455444336, R9 ;  /* 0x3fd774eb080b8823 */ /* 0x000fe20000000009 */
[----:B------:R-:W-:Y:S02]  /*06f0*/  @!P3 FSEL R11, R2, 0.78539818525314331055, !P0 ;  /* 0x3f490fdb020bb808 */ /* 0x000fe40004000000 */
[----:B------:R-:W-:Y:S02]  /*0700*/  @!P1 FSEL R11, RZ, 3.1415927410125732422, P0 ;  /* 0x40490fdbff0b9808 */ /* 0x000fe40000000000 */
[----:B------:R-:W-:Y:S02]  /*0710*/  FSETP.NAN.AND P0, PT, R5, R5, PT ;  /* 0x000000050500720b */ /* 0x000fe40003f08000 */
[----:B------:R-:W-:-:S04]  /*0720*/  LOP3.LUT R4, R11, 0x80000000, R4, 0xb8, !PT ;  /* 0x800000000b047812 */ /* 0x000fc800078eb804 */
[----:B------:R-:W-:-:S05]  /*0730*/  FSEL R4, R5, R4, P0 ;  /* 0x0000000405047208 */ /* 0x000fca0000000000 */
[----:B------:R-:W-:-:S05]  /*0740*/  FMUL R3, R4, 1.5992999476314630626e-19 ;  /* 0x203ccfe004037820 */ /* 0x000fca0000400000 */
[----:B------:R-:W-:-:S13]  /*0750*/  FSETP.GE.AND P0, PT, R0, R3, PT ;  /* 0x000000030000720b */ /* 0x000fda0003f06000 */
[----:B------:R-:W-:-:S04]  /*0760*/  @P0 IMAD.MOV.U32 R2, RZ, RZ, 0x37cbac00 ;  /* 0x37cbac00ff020424 */ /* 0x000fc800078e00ff */
[----:B------:R-:W-:-:S04]  /*0770*/  @P0 FFMA R2, RZ, R2, -0.0013887860113754868507 ;  /* 0xbab607edff020423 */ /* 0x000fc80000000002 */
[----:B------:R-:W-:-:S04]  /*0780*/  @P0 FFMA R2, RZ, R2, 0.041666727513074874878 ;  /* 0x3d2aaabbff020423 */ /* 0x000fc80000000002 */
[----:B------:R-:W-:-:S04]  /*0790*/  @P0 FFMA R2, RZ, R2, -0.4999999701976776123 ;  /* 0xbeffffffff020423 */ /* 0x000fc80000000002 */
[----:B------:R-:W-:-:S04]  /*07a0*/  @P0 FFMA R2, RZ, R2, 1 ;  /* 0x3f800000ff020423 */ /* 0x000fc80000000002 */
[----:B------:R0:W1:Y:S03]  /*07b0*/  @P0 FRND.CEIL R0, R2 ;  /* 0x0000000200000307 */ /* 0x0000660000209000 */
.L_x_0:
[----:B01----:R-:W0:Y:S01]  /*07c0*/  F2F.F64.F32 R2, R0 ;  /* 0x0000000000027310 */ /* 0x003e220000201800 */
[----:B------:R-:W-:Y:S01]  /*07d0*/  MOV R8, 0x0 ;  /* 0x0000000000087802 */ /* 0x000fe20000000f00 */
[----:B------:R-:W1:Y:S05]  /*07e0*/  LDCU.64 UR4, c[0x4][0x8] ;  /* 0x01000100ff0477ac */ /* 0x000e6a0008000a00 */
[----:B------:R-:W2:Y:S01]  /*07f0*/  LDC.64 R8, c[0x4][R8] ;  /* 0x0100000008087b82 */ /* 0x000ea20000000a00 */
[----:B0-----:R0:W-:Y:S01]  /*0800*/  STL.64 [R1], R2 ;  /* 0x0000000201007387 */ /* 0x0011e20000100a00 */
[----:B-1----:R-:W-:Y:S01]  /*0810*/  IMAD.U32 R4, RZ, RZ, UR4 ;  /* 0x00000004ff047e24 */ /* 0x002fe2000f8e00ff */
[----:B------:R-:W-:-:S07]  /*0820*/  MOV R5, UR5 ;  /* 0x0000000500057c02 */ /* 0x000fce0008000f00 */
[----:B------:R-:W-:-:S07]  /*0830*/  LEPC R20, `(.L_x_7) ;  /* 0x000000001014794e */ /* 0x000fce0000000000 */
[----:B0-2---:R-:W-:Y:S05]  /*0840*/  CALL.ABS.NOINC R8 ;  /* 0x0000000008007343 */ /* 0x005fea0003c00000 */
.L_x_7:
[----:B------:R-:W-:Y:S05]  /*0850*/  EXIT ;  /* 0x000000000000794d */ /* 0x000fea0003800000 */
        .weak           $__internal_0_$__cuda_sm3x_div_rn_noftz_f32_slowpath
        .type           $__internal_0_$__cuda_sm3x_div_rn_noftz_f32_slowpath,@function
        .size           $__internal_0_$__cuda_sm3x_div_rn_noftz_f32_slowpath,(.L_x_17 - $__internal_0_$__cuda_sm3x_div_rn_noftz_f32_slowpath)
$__internal_0_$__cuda_sm3x_div_rn_noftz_f32_slowpath:
[--C-:B------:R-:W-:Y:S01]  /*0860*/  SHF.R.U32.HI R10, RZ, 0x17, R3.reuse ;  /* 0x00000017ff0a7819 */ /* 0x100fe20000011603 */
[--C-:B------:R-:W-:Y:S01]  /*0870*/  IMAD.MOV.U32 R11, RZ, RZ, R2.reuse ;  /* 0x000000ffff0b7224 */ /* 0x100fe200078e0002 */
[----:B------:R-:W-:Y:S01]  /*0880*/  SHF.R.U32.HI R9, RZ, 0x17, R2 ;  /* 0x00000017ff097819 */ /* 0x000fe20000011602 */
[----:B------:R-:W-:Y:S01]  /*0890*/  IMAD.MOV.U32 R12, RZ, RZ, R3 ;  /* 0x000000ffff0c7224 */ /* 0x000fe200078e0003 */
[----:B------:R-:W-:Y:S02]  /*08a0*/  LOP3.LUT R10, R10, 0xff, RZ, 0xc0, !PT ;  /* 0x000000ff0a0a7812 */ /* 0x000fe400078ec0ff */
[----:B------:R-:W-:-:S03]  /*08b0*/  LOP3.LUT R16, R9, 0xff, RZ, 0xc0, !PT ;  /* 0x000000ff09107812 */ /* 0x000fc600078ec0ff */
[----:B------:R-:W-:Y:S02]  /*08c0*/  VIADD R14, R10, 0xffffffff ;  /* 0xffffffff0a0e7836 */ /* 0x000fe40000000000 */
[----:B------:R-:W-:-:S03]  /*08d0*/  VIADD R13, R16, 0xffffffff ;  /* 0xffffffff100d7836 */ /* 0x000fc60000000000 */
[----:B------:R-:W-:-:S04]  /*08e0*/  ISETP.GT.U32.AND P0, PT, R14, 0xfd, PT ;  /* 0x000000fd0e00780c */ /* 0x000fc80003f04070 */
[----:B------:R-:W-:-:S13]  /*08f0*/  ISETP.GT.U32.OR P0, PT, R13, 0xfd, P0 ;  /* 0x000000fd0d00780c */ /* 0x000fda0000704470 */
[----:B------:R-:W-:Y:S01]  /*0900*/  @!P0 MOV R9, RZ ;  /* 0x000000ff00098202 */ /* 0x000fe20000000f00 */
[----:B------:R-:W-:Y:S06]  /*0910*/  @!P0 BRA `(.L_x_8) ;  /* 0x00000000005c8947 */ /* 0x000fec0003800000 */
[----:B------:R-:W-:Y:S02]  /*0920*/  FSETP.GTU.FTZ.AND P1, PT, |R3|, +INF , PT ;  /* 0x7f8000000300780b */ /* 0x000fe40003f3c200 */
[----:B------:R-:W-:-:S04]  /*0930*/  FSETP.GTU.FTZ.AND P0, PT, |R2|, +INF , PT ;  /* 0x7f8000000200780b */ /* 0x000fc80003f1c200 */
[----:B------:R-:W-:-:S13]  /*0940*/  PLOP3.LUT P0, PT, P0, P1, PT, 0xf8, 0x8f ;  /* 0x00000000008f781c */ /* 0x000fda0000703f70 */
[----:B------:R-:W-:Y:S05]  /*0950*/  @P0 BRA `(.L_x_9) ;  /* 0x0000000400440947 */ /* 0x000fea0003800000 */
[----:B------:R-:W-:-:S13]  /*0960*/  LOP3.LUT P0, RZ, R12, 0x7fffffff, R11, 0xc8, !PT ;  /* 0x7fffffff0cff7812 */ /* 0x000fda000780c80b */
[----:B------:R-:W-:Y:S05]  /*0970*/  @!P0 BRA `(.L_x_10) ;  /* 0x0000000400348947 */ /* 0x000fea0003800000 */
[C---:B------:R-:W-:Y:S02]  /*0980*/  FSETP.NEU.FTZ.AND P3, PT, |R2|.reuse, +INF , PT ;  /* 0x7f8000000200780b */ /* 0x040fe40003f7d200 */
[----:B------:R-:W-:Y:S02]  /*0990*/  FSETP.NEU.FTZ.AND P1, PT, |R3|, +INF , PT ;  /* 0x7f8000000300780b */ /* 0x000fe40003f3d200 */
[----:B------:R-:W-:-:S11]  /*09a0*/  FSETP.NEU.FTZ.AND P0, PT, |R2|, +INF , PT ;  /* 0x7f8000000200780b */ /* 0x000fd60003f1d200 */
[----:B------:R-:W-:Y:S05]  /*09b0*/  @!P1 BRA !P3, `(.L_x_10) ;  /* 0x0000000400249947 */ /* 0x000fea0005800000 */
[----:B------:R-:W-:-:S04]  /*09c0*/  LOP3.LUT P3, RZ, R11, 0x7fffffff, RZ, 0xc0, !PT ;  /* 0x7fffffff0bff7812 */ /* 0x000fc8000786c0ff */
[----:B------:R-:W-:-:S13]  /*09d0*/  PLOP3.LUT P1, PT, P1, P3, PT, 0x2f, 0xf2 ;  /* 0x0000000000f2781c */ /* 0x000fda0000f26577 */
[----:B------:R-:W-:Y:S05]  /*09e0*/  @P1 BRA `(.L_x_11) ;  /* 0x0000000400101947 */ /* 0x000fea0003800000 */
[----:B------:R-:W-:-:S04]  /*09f0*/  LOP3.LUT P1, RZ, R12, 0x7fffffff, RZ, 0xc0, !PT ;  /* 0x7fffffff0cff7812 */ /* 0x000fc8000782c0ff */
[----:B------:R-:W-:-:S13]  /*0a00*/  PLOP3.LUT P0, PT, P0, P1, PT, 0x2f, 0xf2 ;  /* 0x0000000000f2781c */ /* 0x000fda0000702577 */
[----:B------:R-:W-:Y:S05]  /*0a10*/  @P0 BRA `(.L_x_12) ;  /* 0x0000000000f80947 */ /* 0x000fea0003800000 */
[----:B------:R-:W-:Y:S02]  /*0a20*/  ISETP.GE.AND P0, PT, R13, RZ, PT ;  /* 0x000000ff0d00720c */ /* 0x000fe40003f06270 */
[----:B------:R-:W-:-:S11]  /*0a30*/  ISETP.GE.AND P1, PT, R14, RZ, PT ;  /* 0x000000ff0e00720c */ /* 0x000fd60003f26270 */
[----:B------:R-:W-:Y:S02]  /*0a40*/  @P0 IMAD.MOV.U32 R9, RZ, RZ, RZ ;  /* 0x000000ffff090224 */ /* 0x000fe400078e00ff */
[----:B------:R-:W-:Y:S01]  /*0a50*/  @!P0 FFMA R11, R2, 1.84467440737095516160e+19, RZ ;  /* 0x5f800000020b8823 */ /* 0x000fe200000000ff */
[----:B------:R-:W-:Y:S02]  /*0a60*/  @!P0 IMAD.MOV.U32 R9, RZ, RZ, -0x40 ;  /* 0xffffffc0ff098424 */ /* 0x000fe400078e00ff */
[----:B------:R-:W-:Y:S02]  /*0a70*/  @!P1 FFMA R12, R3, 1.84467440737095516160e+19, RZ ;  /* 0x5f800000030c9823 */ /* 0x000fe400000000ff */
[----:B------:R-:W-:-:S07]  /*0a80*/  @!P1 VIADD R9, R9, 0x40 ;  /* 0x0000004009099836 */ /* 0x000fce0000000000 */
.L_x_8:
[----:B------:R-:W-:-:S05]  /*0a90*/  LEA R13, R10, 0xc0800000, 0x17 ;  /* 0xc08000000a0d7811 */ /* 0x000fca00078eb8ff */
[----:B------:R-:W-:Y:S01]  /*0aa0*/  IMAD.IADD R13, R12, 0x1, -R13 ;  /* 0x000000010c0d7824 */ /* 0x000fe200078e0a0d */
[----:B------:R-:W-:-:S03]  /*0ab0*/  IADD3 R12, PT, PT, R16, -0x7f, RZ ;  /* 0xffffff81100c7810 */ /* 0x000fc60007ffe0ff */
[----:B------:R-:W0:Y:S01]  /*0ac0*/  MUFU.RCP R14, R13 ;  /* 0x0000000d000e7308 */ /* 0x000e220000001000 */
[----:B------:R-:W-:Y:S01]  /*0ad0*/  FADD.FTZ R15, -R13, -RZ ;  /* 0x800000ff0d0f7221 */ /* 0x000fe20000010100 */
[C---:B------:R-:W-:Y:S01]  /*0ae0*/  IMAD R2, R12.reuse, -0x800000, R11 ;  /* 0xff8000000c027824 */ /* 0x040fe200078e020b */
[----:B------:R-:W-:-:S05]  /*0af0*/  IADD3 R12, PT, PT, R12, 0x7f, -R10 ;  /* 0x0000007f0c0c7810 */ /* 0x000fca0007ffe80a */
[----:B------:R-:W-:Y:S02]  /*0b00*/  IMAD.IADD R9, R12, 0x1, R9 ;  /* 0x000000010c097824 */ /* 0x000fe400078e0209 */
[----:B0-----:R-:W-:-:S04]  /*0b10*/  FFMA R17, R14, R15, 1 ;  /* 0x3f8000000e117423 */ /* 0x001fc8000000000f */
[----:B------:R-:W-:-:S04]  /*0b20*/  FFMA R16, R14, R17, R14 ;  /* 0x000000110e107223 */ /* 0x000fc8000000000e */
[----:B------:R-:W-:-:S04]  /*0b30*/  FFMA R11, R2, R16, RZ ;  /* 0x00000010020b7223 */ /* 0x000fc800000000ff */
[----:B------:R-:W-:-:S04]  /*0b40*/  FFMA R14, R15, R11, R2 ;  /* 0x0000000b0f0e7223 */ /* 0x000fc80000000002 */
[----:B------:R-:W-:-:S04]  /*0b50*/  FFMA R17, R16, R14, R11 ;  /* 0x0000000e10117223 */ /* 0x000fc8000000000b */
[----:B------:R-:W-:-:S04]  /*0b60*/  FFMA R14, R15, R17, R2 ;  /* 0x000000110f0e7223 */ /* 0x000fc80000000002 */
[----:B------:R-:W-:-:S05]  /*0b70*/  FFMA R2, R16, R14, R17 ;  /* 0x0000000e10027223 */ /* 0x000fca0000000011 */
[----:B------:R-:W-:-:S04]  /*0b80*/  SHF.R.U32.HI R10, RZ, 0x17, R2 ;  /* 0x00000017ff0a7819 */ /* 0x000fc80000011602 */
[----:B------:R-:W-:-:S05]  /*0b90*/  LOP3.LUT R10, R10, 0xff, RZ, 0xc0, !PT ;  /* 0x000000ff0a0a7812 */ /* 0x000fca00078ec0ff */
[----:B------:R-:W-:-:S04]  /*0ba0*/  IMAD.IADD R13, R10, 0x1, R9 ;  /* 0x000000010a0d7824 */ /* 0x000fc800078e0209 */
[----:B------:R-:W-:-:S05]  /*0bb0*/  VIADD R10, R13, 0xffffffff ;  /* 0xffffffff0d0a7836 */ /* 0x000fca0000000000 */
[----:B------:R-:W-:-:S13]  /*0bc0*/  ISETP.GE.U32.AND P0, PT, R10, 0xfe, PT ;  /* 0x000000fe0a00780c */ /* 0x000fda0003f06070 */
[----:B------:R-:W-:Y:S05]  /*0bd0*/  @!P0 BRA `(.L_x_13) ;  /* 0x0000000000808947 */ /* 0x000fea0003800000 */
[----:B------:R-:W-:-:S13]  /*0be0*/  ISETP.GT.AND P0, PT, R13, 0xfe, PT ;  /* 0x000000fe0d00780c */ /* 0x000fda0003f04270 */
[----:B------:R-:W-:Y:S05]  /*0bf0*/  @P0 BRA `(.L_x_14) ;  /* 0x00000000006c0947 */ /* 0x000fea0003800000 */
[----:B------:R-:W-:-:S13]  /*0c00*/  ISETP.GE.AND P0, PT, R13, 0x1, PT ;  /* 0x000000010d00780c */ /* 0x000fda0003f06270 */
[----:B------:R-:W-:Y:S05]  /*0c10*/  @P0 BRA `(.L_x_15) ;  /* 0x0000000000980947 */ /* 0x000fea0003800000 */
[----:B------:R-:W-:Y:S02]  /*0c20*/  ISETP.GE.AND P0, PT, R13, -0x18, PT ;  /* 0xffffffe80d00780c */ /* 0x000fe40003f06270 */
[----:B------:R-:W-:-:S11]  /*0c30*/  LOP3.LUT R2, R2, 0x80000000, RZ, 0xc0, !PT ;  /* 0x8000000002027812 */ /* 0x000fd600078ec0ff */
[----:B------:R-:W-:Y:S05]  /*0c40*/  @!P0 BRA `(.L_x_15) ;  /* 0x00000000008c8947 */ /* 0x000fea0003800000 */
[CCC-:B------:R-:W-:Y:S01]  /*0c50*/  FFMA.RZ R9, R16.reuse, R14.reuse, R17.reuse ;  /* 0x0000000e10097223 */ /* 0x1c0fe2000000c011 */
[C---:B------:R-:W-:Y:S02]  /*0c60*/  VIADD R12, R13.reuse, 0x20 ;  /* 0x000000200d0c7836 */ /* 0x040fe40000000000 */
[CCC-:B------:R-:W-:Y:S01]  /*0c70*/  FFMA.RM R10, R16.reuse, R14.reuse, R17.reuse ;  /* 0x0000000e100a7223 */ /* 0x1c0fe20000004011 */
[----:B------:R-:W-:Y:S02]  /*0c80*/  ISETP.NE.AND P3, PT, R13, RZ, PT ;  /* 0x000000ff0d00720c */ /* 0x000fe40003f65270 */
[----:B------:R-:W-:Y:S01]  /*0c90*/  LOP3.LUT R11, R9, 0x7fffff, RZ, 0xc0, !PT ;  /* 0x007fffff090b7812 */ /* 0x000fe200078ec0ff */
[----:B------:R-:W-:Y:S01]  /*0ca0*/  FFMA.RP R9, R16, R14, R17 ;  /* 0x0000000e10097223 */ /* 0x000fe20000008011 */
[----:B------:R-:W-:Y:S02]  /*0cb0*/  ISETP.NE.AND P1, PT, R13, RZ, PT ;  /* 0x000000ff0d00720c */ /* 0x000fe40003f25270 */
[----:B------:R-:W-:-:S02]  /*0cc0*/  LOP3.LUT R11, R11, 0x800000, RZ, 0xfc, !PT ;  /* 0x008000000b0b7812 */ /* 0x000fc400078efcff */
[----:B------:R-:W-:Y:S02]  /*0cd0*/  IADD3 R13, PT, PT, -R13, RZ, RZ ;  /* 0x000000ff0d0d7210 */ /* 0x000fe40007ffe1ff */
[----:B------:R-:W-:Y:S02]  /*0ce0*/  SHF.L.U32 R12, R11, R12, RZ ;  /* 0x0000000c0b0c7219 */ /* 0x000fe400000006ff */
[----:B------:R-:W-:Y:S02]  /*0cf0*/  FSETP.NEU.FTZ.AND P0, PT, R9, R10, PT ;  /* 0x0000000a0900720b */ /* 0x000fe40003f1d000 */
[----:B------:R-:W-:Y:S02]  /*0d00*/  SEL R10, R13, RZ, P3 ;  /* 0x000000ff0d0a7207 */ /* 0x000fe40001800000 */
[----:B------:R-:W-:Y:S02]  /*0d10*/  ISETP.NE.AND P1, PT, R12, RZ, P1 ;  /* 0x000000ff0c00720c */ /* 0x000fe40000f25270 */
[----:B------:R-:W-:-:S02]  /*0d20*/  SHF.R.U32.HI R10, RZ, R10, R11 ;  /* 0x0000000aff0a7219 */ /* 0x000fc4000001160b */
[----:B------:R-:W-:Y:S02]  /*0d30*/  PLOP3.LUT P0, PT, P0, P1, PT, 0xf8, 0x8f ;  /* 0x00000000008f781c */ /* 0x000fe40000703f70 */
[----:B------:R-:W-:Y:S02]  /*0d40*/  SHF.R.U32.HI R12, RZ, 0x1, R10 ;  /* 0x00000001ff0c7819 */ /* 0x000fe4000001160a */
[----:B------:R-:W-:-:S04]  /*0d50*/  SEL R9, RZ, 0x1, !P0 ;  /* 0x00000001ff097807 */ /* 0x000fc80004000000 */
[----:B------:R-:W-:-:S04]  /*0d60*/  LOP3.LUT R9, R9, 0x1, R12, 0xf8, !PT ;  /* 0x0000000109097812 */ /* 0x000fc800078ef80c */
[----:B------:R-:W-:-:S05]  /*0d70*/  LOP3.LUT R9, R9, R10, RZ, 0xc0, !PT ;  /* 0x0000000a09097212 */ /* 0x000fca00078ec0ff */
[----:B------:R-:W-:-:S05]  /*0d80*/  IMAD.IADD R9, R12, 0x1, R9 ;  /* 0x000000010c097824 */ /* 0x000fca00078e0209 */
[----:B------:R-:W-:Y:S01]  /*0d90*/  LOP3.LUT R2, R9, R2, RZ, 0xfc, !PT ;  /* 0x0000000209027212 */ /* 0x000fe200078efcff */
[----:B------:R-:W-:Y:S06]  /*0da0*/  BRA `(.L_x_15) ;  /* 0x0000000000347947 */ /* 0x000fec0003800000 */
.L_x_14:
[----:B------:R-:W-:-:S04]  /*0db0*/  LOP3.LUT R2, R2, 0x80000000, RZ, 0xc0, !PT ;  /* 0x8000000002027812 */ /* 0x000fc800078ec0ff */
[----:B------:R-:W-:Y:S01]  /*0dc0*/  LOP3.LUT R2, R2, 0x7f800000, RZ, 0xfc, !PT ;  /* 0x7f80000002027812 */ /* 0x000fe200078efcff */
[----:B------:R-:W-:Y:S06]  /*0dd0*/  BRA `(.L_x_15) ;  /* 0x0000000000287947 */ /* 0x000fec0003800000 */
.L_x_13:
[----:B------:R-:W-:Y:S01]  /*0de0*/  IMAD R2, R9, 0x800000, R2 ;  /* 0x0080000009027824 */ /* 0x000fe200078e0202 */
[----:B------:R-:W-:Y:S06]  /*0df0*/  BRA `(.L_x_15) ;  /* 0x0000000000207947 */ /* 0x000fec0003800000 */
.L_x_12:
[----:B------:R-:W-:-:S04]  /*0e00*/  LOP3.LUT R2, R12, 0x80000000, R11, 0x48, !PT ;  /* 0x800000000c027812 */ /* 0x000fc800078e480b */
[----:B------:R-:W-:Y:S01]  /*0e10*/  LOP3.LUT R2, R2, 0x7f800000, RZ, 0xfc, !PT ;  /* 0x7f80000002027812 */ /* 0x000fe200078efcff */
[----:B------:R-:W-:Y:S06]  /*0e20*/  BRA `(.L_x_15) ;  /* 0x0000000000147947 */ /* 0x000fec0003800000 */
.L_x_11:
[----:B------:R-:W-:Y:S01]  /*0e30*/  LOP3.LUT R2, R12, 0x80000000, R11, 0x48, !PT ;  /* 0x800000000c027812 */ /* 0x000fe200078e480b */
[----:B------:R-:W-:Y:S06]  /*0e40*/  BRA `(.L_x_15) ;  /* 0x00000000000c7947 */ /* 0x000fec0003800000 */
.L_x_10:
[----:B------:R-:W0:Y:S01]  /*0e50*/  MUFU.RSQ R2, -QNAN ;  /* 0xffc0000000027908 */ /* 0x000e220000001400 */
[----:B------:R-:W-:Y:S05]  /*0e60*/  BRA `(.L_x_15) ;  /* 0x0000000000047947 */ /* 0x000fea0003800000 */
.L_x_9:
[----:B------:R-:W-:-:S07]  /*0e70*/  FADD.FTZ R2, R2, R3 ;  /* 0x0000000302027221 */ /* 0x000fce0000010000 */
.L_x_15:
[----:B------:R-:W-:-:S04]  /*0e80*/  IMAD.MOV.U32 R9, RZ, RZ, 0x0 ;  /* 0x00000000ff097424 */ /* 0x000fc800078e00ff */
[----:B0-----:R-:W-:Y:S05]  /*0e90*/  RET.REL.NODEC R8 `(_Z7computeffffffffffffffff) ;  /* 0xfffffff008587950 */ /* 0x001fea0003c3ffff */
.L_x_16:
[----:B------:R-:W-:-:S00]  /*0ea0*/  BRA `(.L_x_16) ;  /* 0xfffffffc00fc7947 */ /* 0x000fc0000383ffff */
[----:B------:R-:W-:-:S00]  /*0eb0*/  NOP ;  /* 0x0000000000007918 */ /* 0x000fc00000000000 */
        /* <DEDUP_REMOVED lines=12> */
.L_x_17:


//--------------------- .nv.global.init           --------------------------
	.section	.nv.global.init,"aw",@progbits
.nv.global.init:
	.type		$str,@object
	.size		$str,(.L_0 - $str)
$str:
        /*0000*/ 	.byte	0x25, 0x2e, 0x31, 0x37, 0x67, 0x0a, 0x00
.L_0:


//--------------------- .nv.shared.reserved.0     --------------------------
	.section	.nv.shared.reserved.0,"aw",@nobits
	.weak		__nv_reservedSMEM_offset_0_alias
	.size		__nv_reservedSMEM_offset_0_alias, 0, 64
	.other		__nv_reservedSMEM_offset_0_alias,@"STO_CUDA_RESERVED_SHARED STV_DEFAULT"
__nv_reservedSMEM_offset_0_alias:
	.zero		0
	.zero		64


//--------------------- .nv.constant0._Z7computeffffffffffffffff --------------------------
	.section	.nv.constant0._Z7computeffffffffffffffff,"a",@progbits
	.sectionflags	@""
	.align	4
.nv.constant0._Z7computeffffffffffffffff:
	.zero		960


//--------------------- SYMBOLS --------------------------

	.type		.nv.reservedSmem.offset0,@object
	.size		.nv.reservedSmem.offset0,0x4
	.type		vprintf,@function
